	.headerflags	@"EF_CUDA_TEXMODE_UNIFIED EF_CUDA_64BIT_ADDRESS EF_CUDA_ACCELERATORS EF_CUDA_SM90 EF_CUDA_VIRTUAL_SM(EF_CUDA_SM90)"
	.elftype	@"ET_EXEC"


//--------------------- .nv.info                  --------------------------
	.section	.nv.info,"",@"SHT_CUDA_INFO"
	.align	4


	//----- nvinfo : EIATTR_REGCOUNT
	.align		4
        /*0000*/ 	.byte	0x04, 0x2f
        /*0002*/ 	.short	(.L_3 - .L_2)
	.align		4
.L_2:
        /*0004*/ 	.word	index@(triton_poi_fused__native_batch_norm_legit_no_training_clone_elu_5)
        /*0008*/ 	.word	0x00000017


	//----- nvinfo : EIATTR_MIN_STACK_SIZE
	.align		4
.L_3:
        /*000c*/ 	.byte	0x04, 0x12
        /*000e*/ 	.short	(.L_5 - .L_4)
	.align		4
.L_4:
        /*0010*/ 	.word	index@(triton_poi_fused__native_batch_norm_legit_no_training_clone_elu_5)
        /*0014*/ 	.word	0x00000000


	//----- nvinfo : EIATTR_FRAME_SIZE
	.align		4
.L_5:
        /*0018*/ 	.byte	0x04, 0x11
        /*001a*/ 	.short	(.L_7 - .L_6)
	.align		4
.L_6:
        /*001c*/ 	.word	index@(triton_poi_fused__native_batch_norm_legit_no_training_clone_elu_5)
        /*0020*/ 	.word	0x00000000


	//----- nvinfo : EIATTR_MIN_STACK_SIZE
	.align		4
.L_7:
        /*0024*/ 	.byte	0x04, 0x12
        /*0026*/ 	.short	(.L_9 - .L_8)
	.align		4
.L_8:
        /*0028*/ 	.word	index@(triton_poi_fused__native_batch_norm_legit_no_training_clone_elu_5)
        /*002c*/ 	.word	0x00000000
.L_9:


//--------------------- .nv.info.triton_poi_fused__native_batch_norm_legit_no_training_clone_elu_5 --------------------------
	.section	.nv.info.triton_poi_fused__native_batch_norm_legit_no_training_clone_elu_5,"",@"SHT_CUDA_INFO"
	.sectionflags	@""
	.align	4


	//----- nvinfo : EIATTR_CUDA_API_VERSION
	.align		4
        /*0000*/ 	.byte	0x04, 0x37
        /*0002*/ 	.short	(.L_11 - .L_10)
.L_10:
        /*0004*/ 	.word	0x0000007c


	//----- nvinfo : EIATTR_KPARAM_INFO
	.align		4
.L_11:
        /*0008*/ 	.byte	0x04, 0x17
        /*000a*/ 	.short	(.L_13 - .L_12)
.L_12:
        /*000c*/ 	.word	0x00000000
        /*0010*/ 	.short	0x0006
        /*0012*/ 	.short	0x0030
        /*0014*/ 	.byte	0x00, 0xf0, 0x11, 0x00


	//----- nvinfo : EIATTR_KPARAM_INFO
	.align		4
.L_13:
        /*0018*/ 	.byte	0x04, 0x17
        /*001a*/ 	.short	(.L_15 - .L_14)
.L_14:
        /*001c*/ 	.word	0x00000000
        /*0020*/ 	.short	0x0005
        /*0022*/ 	.short	0x0028
        /*0024*/ 	.byte	0x00, 0xf4, 0x21, 0x00


	//----- nvinfo : EIATTR_KPARAM_INFO
	.align		4
.L_15:
        /*0028*/ 	.byte	0x04, 0x17
        /*002a*/ 	.short	(.L_17 - .L_16)
.L_16:
        /*002c*/ 	.word	0x00000000
        /*0030*/ 	.short	0x0004
        /*0032*/ 	.short	0x0020
        /*0034*/ 	.byte	0x00, 0xf4, 0x21, 0x00


	//----- nvinfo : EIATTR_KPARAM_INFO
	.align		4
.L_17:
        /*0038*/ 	.byte	0x04, 0x17
        /*003a*/ 	.short	(.L_19 - .L_18)
.L_18:
        /*003c*/ 	.word	0x00000000
        /*0040*/ 	.short	0x0003
        /*0042*/ 	.short	0x0018
        /*0044*/ 	.byte	0x00, 0xf4, 0x21, 0x00


	//----- nvinfo : EIATTR_KPARAM_INFO
	.align		4
.L_19:
        /*0048*/ 	.byte	0x04, 0x17
        /*004a*/ 	.short	(.L_21 - .L_20)
.L_20:
        /*004c*/ 	.word	0x00000000
        /*0050*/ 	.short	0x0002
        /*0052*/ 	.short	0x0010
        /*0054*/ 	.byte	0x00, 0xf4, 0x21, 0x00


	//----- nvinfo : EIATTR_KPARAM_INFO
	.align		4
.L_21:
        /*0058*/ 	.byte	0x04, 0x17
        /*005a*/ 	.short	(.L_23 - .L_22)
.L_22:
        /*005c*/ 	.word	0x00000000
        /*0060*/ 	.short	0x0001
        /*0062*/ 	.short	0x0008
        /*0064*/ 	.byte	0x00, 0xf4, 0x21, 0x00


	//----- nvinfo : EIATTR_KPARAM_INFO
	.align		4
.L_23:
        /*0068*/ 	.byte	0x04, 0x17
        /*006a*/ 	.short	(.L_25 - .L_24)
.L_24:
        /*006c*/ 	.word	0x00000000
        /*0070*/ 	.short	0x0000
        /*0072*/ 	.short	0x0000
        /*0074*/ 	.byte	0x00, 0xf4, 0x21, 0x00


	//----- nvinfo : EIATTR_SPARSE_MMA_MASK
	.align		4
.L_25:
        /*0078*/ 	.byte	0x03, 0x50
        /*007a*/ 	.short	0x0000


	//----- nvinfo : EIATTR_MAXREG_COUNT
	.align		4
        /*007c*/ 	.byte	0x03, 0x1b
        /*007e*/ 	.short	0x00ff


	//----- nvinfo : EIATTR_EXIT_INSTR_OFFSETS
	.align		4
        /*0080*/ 	.byte	0x04, 0x1c
        /*0082*/ 	.short	(.L_27 - .L_26)


	//   ....[0]....
.L_26:
        /*0084*/ 	.word	0x00000770


	//   ....[1]....
        /*0088*/ 	.word	0x00000790


	//----- nvinfo : EIATTR_REQNTID
	.align		4
.L_27:
        /*008c*/ 	.byte	0x04, 0x10
        /*008e*/ 	.short	(.L_29 - .L_28)
.L_28:
        /*0090*/ 	.word	0x00000080
        /*0094*/ 	.word	0x00000001
        /*0098*/ 	.word	0x00000001


	//----- nvinfo : EIATTR_CBANK_PARAM_SIZE
	.align		4
.L_29:
        /*009c*/ 	.byte	0x03, 0x19
        /*009e*/ 	.short	0x0034


	//----- nvinfo : EIATTR_PARAM_CBANK
	.align		4
        /*00a0*/ 	.byte	0x04, 0x0a
        /*00a2*/ 	.short	(.L_31 - .L_30)
	.align		4
.L_30:
        /*00a4*/ 	.word	index@(.nv.constant0.triton_poi_fused__native_batch_norm_legit_no_training_clone_elu_5)
        /*00a8*/ 	.short	0x0210
        /*00aa*/ 	.short	0x0034


	//----- nvinfo : EIATTR_SW_WAR
	.align		4
.L_31:
        /*00ac*/ 	.byte	0x04, 0x36
        /*00ae*/ 	.short	(.L_33 - .L_32)
.L_32:
        /*00b0*/ 	.word	0x00000008
.L_33:


//--------------------- .nv.callgraph             --------------------------
	.section	.nv.callgraph,"",@"SHT_CUDA_CALLGRAPH"
	.align	4
	.sectionentsize	8
	.align		4
        /*0000*/ 	.word	0x00000000
	.align		4
        /*0004*/ 	.word	0xffffffff
	.align		4
        /*0008*/ 	.word	0x00000000
	.align		4
        /*000c*/ 	.word	0xfffffffe
	.align		4
        /*0010*/ 	.word	0x00000000
	.align		4
        /*0014*/ 	.word	0xfffffffd
	.align		4
        /*0018*/ 	.word	0x00000000
	.align		4
        /*001c*/ 	.word	0xfffffffc


//--------------------- .nv.constant4             --------------------------
	.section	.nv.constant4,"a",@progbits
	.align	8
	.align		8
.nv.constant4:
        /*0000*/ 	.dword	_$_str
	.align		8
        /*0008*/ 	.dword	_$_str_$_2


//--------------------- .text.triton_poi_fused__native_batch_norm_legit_no_training_clone_elu_5 --------------------------
	.section	.text.triton_poi_fused__native_batch_norm_legit_no_training_clone_elu_5,"ax",@progbits
	.align	128
        .global         triton_poi_fused__native_batch_norm_legit_no_training_clone_elu_5
        .type           triton_poi_fused__native_batch_norm_legit_no_training_clone_elu_5,@function
        .size           triton_poi_fused__native_batch_norm_legit_no_training_clone_elu_5,(.L_x_1 - triton_poi_fused__native_batch_norm_legit_no_training_clone_elu_5)
        .other          triton_poi_fused__native_batch_norm_legit_no_training_clone_elu_5,@"STO_CUDA_ENTRY STV_DEFAULT"
triton_poi_fused__native_batch_norm_legit_no_training_clone_elu_5:
.text.triton_poi_fused__native_batch_norm_legit_no_training_clone_elu_5:
[----:B------:R-:W0:Y:S01]  /*0000*/  LDC R1, c[0x0][0x28] ;  /* 0x00000a00ff017b82 */ /* 0x000e220000000800 */
[----:B------:R-:W1:Y:S07]  /*0010*/  S2R R0, SR_TID.X ;  /* 0x0000000000007919 */ /* 0x000e6e0000002100 */
[----:B------:R-:W2:Y:S01]  /*0020*/  LDC.64 R10, c[0x0][0x228] ;  /* 0x00008a00ff0a7b82 */ /* 0x000ea20000000a00 */
[----:B------:R-:W-:Y:S01]  /*0030*/  ULDC.64 UR4, c[0x0][0x208] ;  /* 0x0000820000047ab9 */ /* 0x000fe20000000a00 */
[----:B------:R-:W3:Y:S06]  /*0040*/  S2R R3, SR_CTAID.X ;  /* 0x0000000000037919 */ /* 0x000eec0000002500 */
[----:B------:R-:W4:Y:S08]  /*0050*/  LDC.64 R14, c[0x0][0x218] ;  /* 0x00008600ff0e7b82 */ /* 0x000f300000000a00 */
[----:B------:R-:W5:Y:S08]  /*0060*/  LDC.64 R16, c[0x0][0x220] ;  /* 0x00008800ff107b82 */ /* 0x000f700000000a00 */
[----:B------:R-:W4:Y:S01]  /*0070*/  LDC.64 R8, c[0x0][0x230] ;  /* 0x00008c00ff087b82 */ /* 0x000f220000000a00 */
[----:B-1----:R-:W-:-:S07]  /*0080*/  SHF.L.U32 R0, R0, 0x1, RZ ;  /* 0x0000000100007819 */ /* 0x002fce00000006ff */
[----:B------:R-:W1:Y:S01]  /*0090*/  LDC.64 R4, c[0x0][0x238] ;  /* 0x00008e00ff047b82 */ /* 0x000e620000000a00 */
[----:B------:R-:W-:-:S04]  /*00a0*/  LOP3.LUT R0, R0, 0xfe, RZ, 0xc0, !PT ;  /* 0x000000fe00007812 */ /* 0x000fc800078ec0ff */
[----:B---3--:R-:W-:-:S04]  /*00b0*/  LEA R0, R3, R0, 0x8 ;  /* 0x0000000003007211 */ /* 0x008fc800078e40ff */
[----:B------:R-:W-:Y:S02]  /*00c0*/  SHF.R.S32.HI R3, RZ, 0x1f, R0 ;  /* 0x0000001fff037819 */ /* 0x000fe40000011400 */
[----:B------:R-:W-:Y:S02]  /*00d0*/  ISETP.GE.AND P0, PT, R0, 0x200, PT ;  /* 0x000002000000780c */ /* 0x000fe40003f06270 */
[----:B------:R-:W-:Y:S02]  /*00e0*/  LEA.HI R6, R3, R0, RZ, 0x7 ;  /* 0x0000000003067211 */ /* 0x000fe400078f38ff */
[----:B------:R-:W-:Y:S02]  /*00f0*/  CS2R R2, SRZ ;  /* 0x0000000000027805 */ /* 0x000fe4000001ff00 */
[----:B------:R-:W-:-:S04]  /*0100*/  LOP3.LUT R7, R6, 0xffffff80, RZ, 0xc0, !PT ;  /* 0xffffff8006077812 */ /* 0x000fc800078ec0ff */
[----:B------:R-:W-:-:S05]  /*0110*/  IADD3 R7, R0, -R7, RZ ;  /* 0x8000000700077210 */ /* 0x000fca0007ffe0ff */
[----:B--2---:R-:W-:-:S05]  /*0120*/  IMAD.WIDE R10, R7, 0x4, R10 ;  /* 0x00000004070a7825 */ /* 0x004fca00078e020a */
[----:B------:R2:W3:Y:S01]  /*0130*/  @!P0 LDG.E.EL.64 R2, desc[UR4][R10.64] ;  /* 0x000000040a028981 */ /* 0x0004e2000c2e1b00 */
[----:B------:R-:W-:Y:S01]  /*0140*/  SHF.R.S32.HI R6, RZ, 0x7, R6 ;  /* 0x00000007ff067819 */ /* 0x000fe20000011406 */
[----:B-----5:R-:W-:-:S04]  /*0150*/  IMAD.WIDE R16, R7, 0x4, R16 ;  /* 0x0000000407107825 */ /* 0x020fc800078e0210 */
[----:B------:R-:W-:Y:S02]  /*0160*/  IMAD R6, R6, 0x180, R7 ;  /* 0x0000018006067824 */ /* 0x000fe400078e0207 */
[C---:B0---4-:R-:W-:Y:S01]  /*0170*/  IMAD.WIDE R8, R7.reuse, 0x4, R8 ;  /* 0x0000000407087825 */ /* 0x051fe200078e0208 */
[----:B--2---:R-:W-:Y:S02]  /*0180*/  CS2R R10, SRZ ;  /* 0x00000000000a7805 */ /* 0x004fe4000001ff00 */
[----:B------:R-:W-:Y:S01]  /*0190*/  IADD3 R13, R6, 0x100, RZ ;  /* 0x00000100060d7810 */ /* 0x000fe20007ffe0ff */
[----:B-1----:R-:W-:-:S04]  /*01a0*/  IMAD.WIDE R18, R7, 0x4, R4 ;  /* 0x0000000407127825 */ /* 0x002fc800078e0204 */
[----:B------:R-:W-:Y:S01]  /*01b0*/  IMAD.WIDE R14, R13, 0x4, R14 ;  /* 0x000000040d0e7825 */ /* 0x000fe200078e020e */
[----:B------:R-:W-:Y:S02]  /*01c0*/  CS2R R12, SRZ ;  /* 0x00000000000c7805 */ /* 0x000fe4000001ff00 */
[----:B------:R-:W-:Y:S02]  /*01d0*/  CS2R R4, SRZ ;  /* 0x0000000000047805 */ /* 0x000fe4000001ff00 */
[----:B------:R-:W-:Y:S01]  /*01e0*/  CS2R R6, SRZ ;  /* 0x0000000000067805 */ /* 0x000fe2000001ff00 */
[----:B------:R-:W2:Y:S04]  /*01f0*/  @!P0 LDG.E.64 R10, desc[UR4][R14.64] ;  /* 0x000000040e0a8981 */ /* 0x000ea8000c1e1b00 */
[----:B------:R-:W2:Y:S04]  /*0200*/  @!P0 LDG.E.EL.64 R12, desc[UR4][R16.64] ;  /* 0x00000004100c8981 */ /* 0x000ea8000c2e1b00 */
[----:B------:R0:W4:Y:S04]  /*0210*/  @!P0 LDG.E.EL.64 R4, desc[UR4][R8.64] ;  /* 0x0000000408048981 */ /* 0x000128000c2e1b00 */
[----:B------:R-:W4:Y:S01]  /*0220*/  @!P0 LDG.E.EL.64 R6, desc[UR4][R18.64] ;  /* 0x0000000412068981 */ /* 0x000f22000c2e1b00 */
[----:B0-----:R-:W-:Y:S01]  /*0230*/  HFMA2.MMA R9, -RZ, RZ, 1.625, 0 ;  /* 0x3e800000ff097435 */ /* 0x001fe200000001ff */
[----:B---3--:R-:W-:Y:S01]  /*0240*/  FADD R2, R2, 9.9999997473787516356e-05 ;  /* 0x38d1b71702027421 */ /* 0x008fe20000000000 */
[----:B------:R-:W-:-:S03]  /*0250*/  FADD R3, R3, 9.9999997473787516356e-05 ;  /* 0x38d1b71703037421 */ /* 0x000fc60000000000 */
[----:B------:R-:W0:Y:S08]  /*0260*/  MUFU.SQRT R20, R2 ;  /* 0x0000000200147308 */ /* 0x000e300000002000 */
[----:B------:R-:W1:Y:S01]  /*0270*/  MUFU.SQRT R16, R3 ;  /* 0x0000000300107308 */ /* 0x000e620000002000 */
[C---:B0-----:R-:W-:Y:S02]  /*0280*/  FSETP.GT.AND P1, PT, R20.reuse, 8.50705917302346158658e+37, PT ;  /* 0x7e8000001400780b */ /* 0x041fe40003f24000 */
[----:B------:R-:W-:-:S02]  /*0290*/  FSETP.GEU.AND P3, PT, R20, 1.175494350822287508e-38, PT ;  /* 0x008000001400780b */ /* 0x000fc40003f6e000 */
[C---:B-1----:R-:W-:Y:S02]  /*02a0*/  FSETP.GT.AND P2, PT, R16.reuse, 8.50705917302346158658e+37, PT ;  /* 0x7e8000001000780b */ /* 0x042fe40003f44000 */
[----:B------:R-:W-:-:S07]  /*02b0*/  FSETP.GEU.AND P4, PT, R16, 1.175494350822287508e-38, PT ;  /* 0x008000001000780b */ /* 0x000fce0003f8e000 */
[----:B------:R-:W-:-:S04]  /*02c0*/  @P1 FMUL R20, R20, 0.25 ;  /* 0x3e80000014141820 */ /* 0x000fc80000400000 */
[----:B------:R-:W-:Y:S01]  /*02d0*/  @!P3 FMUL R20, R20, 16777216 ;  /* 0x4b8000001414b820 */ /* 0x000fe20000400000 */
[----:B------:R-:W-:-:S04]  /*02e0*/  @P2 FMUL R16, R16, 0.25 ;  /* 0x3e80000010102820 */ /* 0x000fc80000400000 */
[----:B------:R-:W-:Y:S01]  /*02f0*/  @!P4 FMUL R16, R16, 16777216 ;  /* 0x4b8000001010c820 */ /* 0x000fe20000400000 */
[----:B------:R-:W0:Y:S01]  /*0300*/  MUFU.RCP R20, R20 ;  /* 0x0000001400147308 */ /* 0x000e220000001000 */
[----:B------:R-:W-:-:S07]  /*0310*/  FSEL R3, R9, 1, P1 ;  /* 0x3f80000009037808 */ /* 0x000fce0000800000 */
[----:B------:R-:W1:Y:S01]  /*0320*/  MUFU.RCP R16, R16 ;  /* 0x0000001000107308 */ /* 0x000e620000001000 */
[----:B------:R-:W-:Y:S01]  /*0330*/  FSEL R9, R9, 1, P2 ;  /* 0x3f80000009097808 */ /* 0x000fe20001000000 */
[----:B------:R-:W-:Y:S01]  /*0340*/  @!P3 FMUL R3, R3, 16777216 ;  /* 0x4b8000000303b820 */ /* 0x000fe20000400000 */
[----:B--2---:R-:W-:-:S03]  /*0350*/  FADD R10, -R12, R10 ;  /* 0x0000000a0c0a7221 */ /* 0x004fc60000000100 */
[----:B------:R-:W-:Y:S01]  /*0360*/  @!P4 FMUL R9, R9, 16777216 ;  /* 0x4b8000000909c820 */ /* 0x000fe20000400000 */
[----:B0-----:R-:W-:Y:S01]  /*0370*/  FMUL R3, R20, R3 ;  /* 0x0000000314037220 */ /* 0x001fe20000400000 */
[----:B------:R-:W-:-:S03]  /*0380*/  FADD R11, -R13, R11 ;  /* 0x0000000b0d0b7221 */ /* 0x000fc60000000100 */
[----:B------:R-:W-:Y:S01]  /*0390*/  FMUL R3, R10, R3 ;  /* 0x000000030a037220 */ /* 0x000fe20000400000 */
[----:B-1----:R-:W-:-:S03]  /*03a0*/  FMUL R2, R16, R9 ;  /* 0x0000000910027220 */ /* 0x002fc60000400000 */
[----:B----4-:R-:W-:Y:S01]  /*03b0*/  FFMA R4, R3, R4, R6 ;  /* 0x0000000403047223 */ /* 0x010fe20000000006 */
[----:B------:R-:W-:-:S03]  /*03c0*/  FMUL R2, R11, R2 ;  /* 0x000000020b027220 */ /* 0x000fc60000400000 */
[----:B------:R-:W-:Y:S01]  /*03d0*/  FMUL R3, R4, 1.4426950216293334961 ;  /* 0x3fb8aa3b04037820 */ /* 0x000fe20000400000 */
[----:B------:R-:W-:-:S04]  /*03e0*/  FFMA R5, R2, R5, R7 ;  /* 0x0000000502057223 */ /* 0x000fc80000000007 */
[C---:B------:R-:W-:Y:S01]  /*03f0*/  FMUL R6, R5.reuse, 1.4426950216293334961 ;  /* 0x3fb8aa3b05067820 */ /* 0x040fe20000400000 */
[----:B------:R-:W0:Y:S01]  /*0400*/  FRND R3, R3 ;  /* 0x0000000300037307 */ /* 0x000e220000201000 */
[----:B------:R-:W-:Y:S01]  /*0410*/  FADD.FTZ R2, |R4|, -RZ ;  /* 0x800000ff04027221 */ /* 0x000fe20000010200 */
[----:B------:R-:W-:-:S06]  /*0420*/  FADD.FTZ R7, |R5|, -RZ ;  /* 0x800000ff05077221 */ /* 0x000fcc0000010200 */
[----:B------:R-:W1:Y:S01]  /*0430*/  FRND R6, R6 ;  /* 0x0000000600067307 */ /* 0x000e620000201000 */
[----:B------:R-:W-:Y:S02]  /*0440*/  FSETP.GEU.AND P1, PT, R2, 0.40999999642372131348, PT ;  /* 0x3ed1eb850200780b */ /* 0x000fe40003f2e000 */
[----:B------:R-:W-:Y:S02]  /*0450*/  FSETP.GEU.AND P2, PT, R7, 0.40999999642372131348, PT ;  /* 0x3ed1eb850700780b */ /* 0x000fe40003f4e000 */
[----:B0-----:R-:W-:Y:S02]  /*0460*/  FSEL R7, R3, RZ, P1 ;  /* 0x000000ff03077208 */ /* 0x001fe40000800000 */
[----:B-1----:R-:W-:-:S03]  /*0470*/  FSEL R8, R6, RZ, P2 ;  /* 0x000000ff06087208 */ /* 0x002fc60001000000 */
[C---:B------:R-:W-:Y:S01]  /*0480*/  FFMA.FTZ R10, -R7.reuse, 0.693145751953125, R4 ;  /* 0x3f317200070a7823 */ /* 0x040fe20000010104 */
[C---:B------:R-:W-:Y:S01]  /*0490*/  FSETP.NEU.AND P5, PT, R7.reuse, 128, PT ;  /* 0x430000000700780b */ /* 0x040fe20003fad000 */
[C---:B------:R-:W-:Y:S01]  /*04a0*/  FFMA.FTZ R3, -R8.reuse, 0.693145751953125, R5 ;  /* 0x3f31720008037823 */ /* 0x040fe20000010105 */
[----:B------:R-:W-:Y:S01]  /*04b0*/  MOV R9, 0x3ab5ebe6 ;  /* 0x3ab5ebe600097802 */ /* 0x000fe20000000f00 */
[C---:B------:R-:W-:Y:S02]  /*04c0*/  FFMA.FTZ R10, -R7.reuse, 1.428606765330187045e-06, R10 ;  /* 0x35bfbe8e070a7823 */ /* 0x040fe4000001010a */
[----:B------:R-:W-:Y:S01]  /*04d0*/  FFMA.FTZ R6, -R8, 1.428606765330187045e-06, R3 ;  /* 0x35bfbe8e08067823 */ /* 0x000fe20000010103 */
[----:B------:R-:W-:Y:S01]  /*04e0*/  FSEL R2, R7, 127, P5 ;  /* 0x42fe000007027808 */ /* 0x000fe20002800000 */
[-C--:B------:R-:W-:Y:S01]  /*04f0*/  FFMA.FTZ R7, R10, R9.reuse, 0.0083824126049876213074 ;  /* 0x3c0956630a077423 */ /* 0x080fe20000010009 */
[----:B------:R-:W-:Y:S01]  /*0500*/  FSETP.NEU.AND P3, PT, R8, 128, PT ;  /* 0x430000000800780b */ /* 0x000fe20003f6d000 */
[----:B------:R-:W-:-:S02]  /*0510*/  FFMA.FTZ R9, R6, R9, 0.0083824126049876213074 ;  /* 0x3c09566306097423 */ /* 0x000fc40000010009 */
[----:B------:R-:W-:Y:S01]  /*0520*/  FFMA.FTZ R7, R10, R7, 0.041667830199003219604 ;  /* 0x3d2aabe30a077423 */ /* 0x000fe20000010007 */
[----:B------:R-:W-:Y:S01]  /*0530*/  FSEL R8, R8, 127, P3 ;  /* 0x42fe000008087808 */ /* 0x000fe20001800000 */
[----:B------:R-:W-:Y:S01]  /*0540*/  FFMA.FTZ R11, R6, R9, 0.041667830199003219604 ;  /* 0x3d2aabe3060b7423 */ /* 0x000fe20000010009 */
[----:B------:R-:W0:Y:S01]  /*0550*/  MUFU.EX2 R3, R2 ;  /* 0x0000000200037308 */ /* 0x000e220000000800 */
[----:B------:R-:W-:Y:S02]  /*0560*/  FFMA.FTZ R7, R10, R7, 0.16666397452354431152 ;  /* 0x3e2aa9f60a077423 */ /* 0x000fe40000010007 */
[----:B------:R-:W-:-:S05]  /*0570*/  FFMA.FTZ R11, R6, R11, 0.16666397452354431152 ;  /* 0x3e2aa9f6060b7423 */ /* 0x000fca000001000b */
[----:B------:R-:W1:Y:S01]  /*0580*/  MUFU.EX2 R9, R8 ;  /* 0x0000000800097308 */ /* 0x000e620000000800 */
[----:B------:R-:W-:Y:S01]  /*0590*/  FFMA.FTZ R7, R10, R7, 0.49999994039535522461 ;  /* 0x3efffffe0a077423 */ /* 0x000fe20000010007 */
[----:B------:R-:W-:-:S03]  /*05a0*/  FFMA.FTZ R11, R6, R11, 0.49999994039535522461 ;  /* 0x3efffffe060b7423 */ /* 0x000fc6000001000b */
[----:B------:R-:W-:Y:S01]  /*05b0*/  FMUL R7, R10, R7 ;  /* 0x000000070a077220 */ /* 0x000fe20000400000 */
[----:B------:R-:W-:-:S03]  /*05c0*/  FMUL R11, R6, R11 ;  /* 0x0000000b060b7220 */ /* 0x000fc60000400000 */
[----:B------:R-:W-:Y:S01]  /*05d0*/  FFMA.FTZ R10, R10, R7, R10 ;  /* 0x000000070a0a7223 */ /* 0x000fe2000001000a */
[----:B------:R-:W-:Y:S02]  /*05e0*/  FFMA.FTZ R14, R6, R11, R6 ;  /* 0x0000000b060e7223 */ /* 0x000fe40000010006 */
[----:B------:R-:W2:Y:S01]  /*05f0*/  LDC.64 R6, c[0x0][0x210] ;  /* 0x00008400ff067b82 */ /* 0x000ea20000000a00 */
[----:B0-----:R-:W-:Y:S01]  /*0600*/  FADD R12, R3, -1 ;  /* 0xbf800000030c7421 */ /* 0x001fe20000000000 */
[----:B-1----:R-:W-:Y:S01]  /*0610*/  FADD R16, R9, -1 ;  /* 0xbf80000009107421 */ /* 0x002fe20000000000 */
[----:B------:R-:W-:Y:S02]  /*0620*/  FSETP.NEU.AND P2, PT, R4, RZ, PT ;  /* 0x000000ff0400720b */ /* 0x000fe40003f4d000 */
[----:B------:R-:W-:Y:S01]  /*0630*/  FFMA.FTZ R3, R3, R10, R12 ;  /* 0x0000000a03037223 */ /* 0x000fe2000001000c */
[----:B------:R-:W-:Y:S01]  /*0640*/  FSETP.NEU.AND P1, PT, R5, RZ, PT ;  /* 0x000000ff0500720b */ /* 0x000fe20003f2d000 */
[----:B------:R-:W-:Y:S01]  /*0650*/  FFMA.FTZ R9, R9, R14, R16 ;  /* 0x0000000e09097223 */ /* 0x000fe20000010010 */
[----:B------:R-:W-:Y:S01]  /*0660*/  FSETP.GT.AND P4, PT, R8, 128, PT ;  /* 0x430000000800780b */ /* 0x000fe20003f84000 */
[----:B------:R-:W-:-:S02]  /*0670*/  @!P5 FADD R3, R3, R3 ;  /* 0x000000030303d221 */ /* 0x000fc40000000000 */
[----:B------:R-:W-:Y:S01]  /*0680*/  @!P3 FADD R9, R9, R9 ;  /* 0x000000090909b221 */ /* 0x000fe20000000000 */
[----:B------:R-:W-:Y:S02]  /*0690*/  FSETP.GT.AND P5, PT, R2, 128, PT ;  /* 0x430000000200780b */ /* 0x000fe40003fa4000 */
[----:B------:R-:W-:Y:S02]  /*06a0*/  FSETP.GEU.AND P3, PT, R8, -25, PT ;  /* 0xc1c800000800780b */ /* 0x000fe40003f6e000 */
[----:B------:R-:W-:Y:S02]  /*06b0*/  FSEL R8, R9, +INF , !P4 ;  /* 0x7f80000009087808 */ /* 0x000fe40006000000 */
[----:B------:R-:W-:Y:S02]  /*06c0*/  FSETP.GEU.AND P4, PT, R2, -25, PT ;  /* 0xc1c800000200780b */ /* 0x000fe40003f8e000 */
[----:B------:R-:W-:Y:S01]  /*06d0*/  FSEL R3, R3, +INF , !P5 ;  /* 0x7f80000003037808 */ /* 0x000fe20006800000 */
[----:B------:R-:W-:Y:S01]  /*06e0*/  FADD R9, R4, R4 ;  /* 0x0000000404097221 */ /* 0x000fe20000000000 */
[----:B------:R-:W-:Y:S01]  /*06f0*/  FSEL R8, R8, -1, P3 ;  /* 0xbf80000008087808 */ /* 0x000fe20001800000 */
[----:B------:R-:W-:Y:S01]  /*0700*/  @!P1 FADD R8, R5, R5 ;  /* 0x0000000505089221 */ /* 0x000fe20000000000 */
[----:B------:R-:W-:-:S02]  /*0710*/  @P2 FSEL R9, R3, -1, P4 ;  /* 0xbf80000003092808 */ /* 0x000fc40002000000 */
[----:B------:R-:W-:Y:S02]  /*0720*/  FSETP.GT.AND P2, PT, R4, RZ, PT ;  /* 0x000000ff0400720b */ /* 0x000fe40003f44000 */
[C---:B------:R-:W-:Y:S01]  /*0730*/  FSETP.GT.AND P1, PT, R5.reuse, RZ, PT ;  /* 0x000000ff0500720b */ /* 0x040fe20003f24000 */
[----:B--2---:R-:W-:Y:S01]  /*0740*/  IMAD.WIDE R6, R0, 0x4, R6 ;  /* 0x0000000400067825 */ /* 0x004fe200078e0206 */
[----:B------:R-:W-:Y:S02]  /*0750*/  FSEL R4, R4, R9, P2 ;  /* 0x0000000904047208 */ /* 0x000fe40001000000 */
[----:B------:R-:W-:Y:S01]  /*0760*/  FSEL R5, R5, R8, P1 ;  /* 0x0000000805057208 */ /* 0x000fe20000800000 */
[----:B------:R-:W-:Y:S08]  /*0770*/  @P0 EXIT ;  /* 0x000000000000094d */ /* 0x000ff00003800000 */
[----:B------:R-:W-:Y:S01]  /*0780*/  STG.E.64 desc[UR4][R6.64], R4 ;  /* 0x0000000406007986 */ /* 0x000fe2000c101b04 */
[----:B------:R-:W-:Y:S05]  /*0790*/  EXIT ;  /* 0x000000000000794d */ /* 0x000fea0003800000 */
.L_x_0:
[----:B------:R-:W-:-:S00]  /*07a0*/  BRA `(.L_x_0) ;  /* 0xfffffffc00fc7947 */ /* 0x000fc0000383ffff */
[----:B------:R-:W-:-:S00]  /*07b0*/  NOP ;  /* 0x0000000000007918 */ /* 0x000fc00000000000 */
        /* <DEDUP_REMOVED lines=12> */
.L_x_1:


//--------------------- .nv.global.init           --------------------------
	.section	.nv.global.init,"aw",@progbits
.nv.global.init:
	.type		_$_str,@object
	.size		_$_str,(_$_str_$_2 - _$_str)
_$_str:
        /*0000*/ 	.byte	0x5f, 0x5f, 0x43, 0x55, 0x44, 0x41, 0x5f, 0x46, 0x54, 0x5a, 0x00
	.type		_$_str_$_2,@object
	.size		_$_str_$_2,(.L_1 - _$_str_$_2)
_$_str_$_2:
        /*000b*/ 	.byte	0x5f, 0x5f, 0x43, 0x55, 0x44, 0x41, 0x5f, 0x50, 0x52, 0x45, 0x43, 0x5f, 0x53, 0x51, 0x52, 0x54
        /*001b*/ 	.byte	0x00
.L_1:


//--------------------- .nv.constant0.triton_poi_fused__native_batch_norm_legit_no_training_clone_elu_5 --------------------------
	.section	.nv.constant0.triton_poi_fused__native_batch_norm_legit_no_training_clone_elu_5,"a",@progbits
	.sectionflags	@""
	.align	4
.nv.constant0.triton_poi_fused__native_batch_norm_legit_no_training_clone_elu_5:
	.zero		580
